//
// Generated by NVIDIA NVVM Compiler
//
// Compiler Build ID: CL-36424714
// Cuda compilation tools, release 13.0, V13.0.88
// Based on NVVM 20.0.0
//

.version 9.0
.target sm_100
.address_size 64

	// .globl	_Z4dataPi
.extern .func  (.param .b32 func_retval0) vprintf
(
	.param .b64 vprintf_param_0,
	.param .b64 vprintf_param_1
)
;
.global .align 1 .b8 $str[18] = {100, 95, 97, 114, 114, 97, 121, 91, 37, 100, 93, 32, 61, 32, 37, 100, 10};

.visible .entry _Z4dataPi(
	.param .u64 .ptr .align 1 _Z4dataPi_param_0
)
{
	.local .align 8 .b8 	__local_depot0[8];
	.reg .b64 	%SP;
	.reg .b64 	%SPL;
	.reg .b32 	%r<8>;
	.reg .b64 	%rd<9>;

	mov.u64 	%SPL, __local_depot0;
	cvta.local.u64 	%SP, %SPL;
	ld.param.u64 	%rd1, [_Z4dataPi_param_0];
	cvta.to.global.u64 	%rd2, %rd1;
	add.u64 	%rd3, %SP, 0;
	add.u64 	%rd4, %SPL, 0;
	mov.u32 	%r1, %ntid.x;
	mov.u32 	%r2, %ctaid.x;
	mov.u32 	%r3, %tid.x;
	mad.lo.s32 	%r4, %r1, %r2, %r3;
	add.s32 	%r5, %r3, %r2;
	mul.wide.s32 	%rd5, %r4, 4;
	add.s64 	%rd6, %rd2, %rd5;
	st.global.u32 	[%rd6], %r5;
	st.local.v2.u32 	[%rd4], {%r4, %r5};
	mov.u64 	%rd7, $str;
	cvta.global.u64 	%rd8, %rd7;
	{ // callseq 0, 0
	.param .b64 param0;
	st.param.b64 	[param0], %rd8;
	.param .b64 param1;
	st.param.b64 	[param1], %rd3;
	.param .b32 retval0;
	call.uni (retval0), 
	vprintf, 
	(
	param0, 
	param1
	);
	ld.param.b32 	%r6, [retval0];
	} // callseq 0
	ret;

}


// ===== COMPILED SASS (sm_100) =====

	.target	sm_100

	.elftype	@"ET_EXEC"


//--------------------- .note.nv.tkinfo           --------------------------
	.section	.note.nv.tkinfo,"",@"SHT_NOTE"
	.sectionflags	@"SHF_NOTE_NV_TKINFO"
	.tkinfo
        /*0018*/ 	.word	0x00000002
        /*0030*/ 	.string	""
        /*0030*/ 	.string	"ptxas"
        /*0030*/ 	.string	"Cuda compilation tools, release 13.0, V13.0.88"
        /*0030*/ 	.string	"Build cuda_13.0.r13.0/compiler.36424714_0"
        /*0030*/ 	.string	"-arch sm_100 -m 64 "



//--------------------- .note.nv.cuinfo           --------------------------
	.section	.note.nv.cuinfo,"",@"SHT_NOTE"
	.sectionflags	@"SHF_NOTE_NV_CUINFO"
        /*0018*/ 	.short	0x0002
        /*001a*/ 	.short	0x0064
        /*001c*/ 	.short	0x0082
	.zero		2


//--------------------- .nv.info                  --------------------------
	.section	.nv.info,"",@"SHT_CUDA_INFO"
	.align	4


	//----- nvinfo : EIATTR_REGCOUNT
	.align		4
        /*0000*/ 	.byte	0x04, 0x2f
        /*0002*/ 	.short	(.L_2 - .L_1)
	.align		4
.L_1:
        /*0004*/ 	.word	index@(_Z4dataPi)
        /*0008*/ 	.word	0x00000018


	//----- nvinfo : EIATTR_FRAME_SIZE
	.align		4
.L_2:
        /*000c*/ 	.byte	0x04, 0x11
        /*000e*/ 	.short	(.L_4 - .L_3)
	.align		4
.L_3:
        /*0010*/ 	.word	index@(_Z4dataPi)
        /*0014*/ 	.word	0x00000008


	//----- nvinfo : EIATTR_MIN_STACK_SIZE
	.align		4
.L_4:
        /*0018*/ 	.byte	0x04, 0x12
        /*001a*/ 	.short	(.L_6 - .L_5)
	.align		4
.L_5:
        /*001c*/ 	.word	index@(_Z4dataPi)
        /*0020*/ 	.word	0x00000008
.L_6:


//--------------------- .nv.compat                --------------------------
	.section	.nv.compat,"",@"SHT_CUDA_COMPAT_INFO"
	.align	4
        /*0000*/ 	.byte	0x02, 0x09, 0x00, 0x00, 0x02, 0x02, 0x01, 0x00, 0x02, 0x05, 0x05, 0x00, 0x03, 0x07, 0x01, 0x01
        /*0010*/ 	.byte	0x02, 0x03, 0x00, 0x00, 0x02, 0x06, 0x01, 0x00, 0x04, 0x0b, 0x08, 0x00, 0x09, 0x00, 0x00, 0x00
        /*0020*/ 	.byte	0x00, 0x00, 0x00, 0x00


//--------------------- .nv.info._Z4dataPi        --------------------------
	.section	.nv.info._Z4dataPi,"",@"SHT_CUDA_INFO"
	.sectionflags	@""
	.align	4


	//----- nvinfo : EIATTR_CUDA_API_VERSION
	.align		4
        /*0000*/ 	.byte	0x04, 0x37
        /*0002*/ 	.short	(.L_8 - .L_7)
.L_7:
        /*0004*/ 	.word	0x00000082


	//----- nvinfo : EIATTR_KPARAM_INFO
	.align		4
.L_8:
        /*0008*/ 	.byte	0x04, 0x17
        /*000a*/ 	.short	(.L_10 - .L_9)
.L_9:
        /*000c*/ 	.word	0x00000000
        /*0010*/ 	.short	0x0000
        /*0012*/ 	.short	0x0000
        /*0014*/ 	.byte	0x00, 0xf5, 0x21, 0x00


	//----- nvinfo : EIATTR_SPARSE_MMA_MASK
	.align		4
.L_10:
        /*0018*/ 	.byte	0x03, 0x50
        /*001a*/ 	.short	0x0000


	//----- nvinfo : EIATTR_MAXREG_COUNT
	.align		4
        /*001c*/ 	.byte	0x03, 0x1b
        /*001e*/ 	.short	0x00ff


	//----- nvinfo : EIATTR_EXTERNS
	.align		4
        /*0020*/ 	.byte	0x04, 0x0f
        /*0022*/ 	.short	(.L_12 - .L_11)


	//   ....[0]....
	.align		4
.L_11:
        /*0024*/ 	.word	index@(vprintf)


	//----- nvinfo : EIATTR_MERCURY_ISA_VERSION
	.align		4
.L_12:
        /*0028*/ 	.byte	0x03, 0x5f
        /*002a*/ 	.short	0x0101


	//----- nvinfo : EIATTR_VRC_CTA_INIT_COUNT
	.align		4
        /*002c*/ 	.byte	0x02, 0x4a
	.zero		1
	.zero		1


	//----- nvinfo : EIATTR_SYSCALL_OFFSETS
	.align		4
        /*0030*/ 	.byte	0x04, 0x46
        /*0032*/ 	.short	(.L_14 - .L_13)


	//   ....[0]....
.L_13:
        /*0034*/ 	.word	0x00000160


	//----- nvinfo : EIATTR_EXIT_INSTR_OFFSETS
	.align		4
.L_14:
        /*0038*/ 	.byte	0x04, 0x1c
        /*003a*/ 	.short	(.L_16 - .L_15)


	//   ....[0]....
.L_15:
        /*003c*/ 	.word	0x00000170


	//----- nvinfo : EIATTR_CBANK_PARAM_SIZE
	.align		4
.L_16:
        /*0040*/ 	.byte	0x03, 0x19
        /*0042*/ 	.short	0x0008


	//----- nvinfo : EIATTR_PARAM_CBANK
	.align		4
        /*0044*/ 	.byte	0x04, 0x0a
        /*0046*/ 	.short	(.L_18 - .L_17)
	.align		4
.L_17:
        /*0048*/ 	.word	index@(.nv.constant0._Z4dataPi)
        /*004c*/ 	.short	0x0380
        /*004e*/ 	.short	0x0008


	//----- nvinfo : EIATTR_SW_WAR
	.align		4
.L_18:
        /*0050*/ 	.byte	0x04, 0x36
        /*0052*/ 	.short	(.L_20 - .L_19)
.L_19:
        /*0054*/ 	.word	0x00000008
.L_20:


//--------------------- .nv.callgraph             --------------------------
	.section	.nv.callgraph,"",@"SHT_CUDA_CALLGRAPH"
	.align	4
	.sectionentsize	8
	.align		4
        /*0000*/ 	.word	0x00000000
	.align		4
        /*0004*/ 	.word	0xffffffff
	.align		4
        /*0008*/ 	.word	index@(_Z4dataPi)
	.align		4
        /*000c*/ 	.word	index@(vprintf)
	.align		4
        /*0010*/ 	.word	0x00000000
	.align		4
        /*0014*/ 	.word	0xfffffffe
	.align		4
        /*0018*/ 	.word	0x00000000
	.align		4
        /*001c*/ 	.word	0xfffffffd
	.align		4
        /*0020*/ 	.word	0x00000000
	.align		4
        /*0024*/ 	.word	0xfffffffc


//--------------------- .nv.constant4             --------------------------
	.section	.nv.constant4,"a",@progbits
	.align	8
	.align		8
.nv.constant4:
        /*0000*/ 	.dword	vprintf
	.align		8
        /*0008*/ 	.dword	$str


//--------------------- .text._Z4dataPi           --------------------------
	.section	.text._Z4dataPi,"ax",@progbits
	.align	128
        .global         _Z4dataPi
        .type           _Z4dataPi,@function
        .size           _Z4dataPi,(.L_x_2 - _Z4dataPi)
        .other          _Z4dataPi,@"STO_CUDA_ENTRY STV_DEFAULT"
_Z4dataPi:
.text._Z4dataPi:
[----:B------:R-:W0:Y:S01]  /*0000*/  LDC R1, c[0x0][0x37c] ;  /* 0x0000df00ff017b82 */ /* 0x000e220000000800 */
[----:B------:R-:W1:Y:S07]  /*0010*/  S2R R3, SR_CTAID.X ;  /* 0x0000000000037919 */ /* 0x000e6e0000002500 */
[----:B------:R-:W2:Y:S01]  /*0020*/  LDC.64 R8, c[0x0][0x380] ;  /* 0x0000e000ff087b82 */ /* 0x000ea20000000a00 */
[----:B------:R-:W3:Y:S01]  /*0030*/  LDCU UR7, c[0x0][0x2fc] ;  /* 0x00005f80ff0777ac */ /* 0x000ee20008000800 */
[----:B0-----:R-:W-:Y:S01]  /*0040*/  VIADD R1, R1, 0xfffffff8 ;  /* 0xfffffff801017836 */ /* 0x001fe20000000000 */
[----:B------:R-:W1:Y:S01]  /*0050*/  S2R R0, SR_TID.X ;  /* 0x0000000000007919 */ /* 0x000e620000002100 */
[----:B------:R-:W1:Y:S01]  /*0060*/  LDCU UR6, c[0x0][0x360] ;  /* 0x00006c00ff0677ac */ /* 0x000e620008000800 */
[----:B------:R-:W0:Y:S01]  /*0070*/  LDCU.64 UR4, c[0x0][0x358] ;  /* 0x00006b00ff0477ac */ /* 0x000e220008000a00 */
[----:B------:R-:W4:Y:S02]  /*0080*/  LDCU.64 UR8, c[0x4][0x8] ;  /* 0x01000100ff0877ac */ /* 0x000f240008000a00 */
[----:B----4-:R-:W-:Y:S01]  /*0090*/  IMAD.U32 R4, RZ, RZ, UR8 ;  /* 0x00000008ff047e24 */ /* 0x010fe2000f8e00ff */
[----:B------:R-:W-:Y:S01]  /*00a0*/  MOV R5, UR9 ;  /* 0x0000000900057c02 */ /* 0x000fe20008000f00 */
[C---:B-1----:R-:W-:Y:S01]  /*00b0*/  IMAD R2, R3.reuse, UR6, R0 ;  /* 0x0000000603027c24 */ /* 0x042fe2000f8e0200 */
[----:B------:R-:W-:Y:S01]  /*00c0*/  IADD3 R3, PT, PT, R3, R0, RZ ;  /* 0x0000000003037210 */ /* 0x000fe20007ffe0ff */
[----:B------:R-:W1:Y:S01]  /*00d0*/  LDCU UR6, c[0x0][0x2f8] ;  /* 0x00005f00ff0677ac */ /* 0x000e620008000800 */
[----:B------:R-:W-:Y:S01]  /*00e0*/  MOV R0, 0x0 ;  /* 0x0000000000007802 */ /* 0x000fe20000000f00 */
[----:B--2---:R-:W-:-:S02]  /*00f0*/  IMAD.WIDE R8, R2, 0x4, R8 ;  /* 0x0000000402087825 */ /* 0x004fc400078e0208 */
[----:B------:R2:W-:Y:S01]  /*0100*/  STL.64 [R1], R2 ;  /* 0x0000000201007387 */ /* 0x0005e20000100a00 */
[----:B------:R2:W4:Y:S03]  /*0110*/  LDC.64 R10, c[0x4][R0] ;  /* 0x01000000000a7b82 */ /* 0x0005260000000a00 */
[----:B0-----:R2:W-:Y:S01]  /*0120*/  STG.E desc[UR4][R8.64], R3 ;  /* 0x0000000308007986 */ /* 0x0015e2000c101904 */
[----:B-1----:R-:W-:-:S05]  /*0130*/  IADD3 R6, P0, PT, R1, UR6, RZ ;  /* 0x0000000601067c10 */ /* 0x002fca000ff1e0ff */
[----:B--23--:R-:W-:-:S08]  /*0140*/  IMAD.X R7, RZ, RZ, UR7, P0 ;  /* 0x00000007ff077e24 */ /* 0x00cfd000080e06ff */
[----:B------:R-:W-:-:S07]  /*0150*/  LEPC R20, `(.L_x_0) ;  /* 0x000000001014794e */ /* 0x000fce0000000000 */
[----:B----4-:R-:W-:Y:S05]  /*0160*/  CALL.ABS.NOINC R10 ;  /* 0x000000000a007343 */ /* 0x010fea0003c00000 */
.L_x_0:
[----:B------:R-:W-:Y:S05]  /*0170*/  EXIT ;  /* 0x000000000000794d */ /* 0x000fea0003800000 */
.L_x_1:
[----:B------:R-:W-:-:S00]  /*0180*/  BRA `(.L_x_1) ;  /* 0xfffffffc00fc7947 */ /* 0x000fc0000383ffff */
[----:B------:R-:W-:-:S00]  /*0190*/  NOP ;  /* 0x0000000000007918 */ /* 0x000fc00000000000 */
        /* <DEDUP_REMOVED lines=14> */
.L_x_2:


//--------------------- .nv.global.init           --------------------------
	.section	.nv.global.init,"aw",@progbits
.nv.global.init:
	.type		$str,@object
	.size		$str,(.L_0 - $str)
$str:
        /*0000*/ 	.byte	0x64, 0x5f, 0x61, 0x72, 0x72, 0x61, 0x79, 0x5b, 0x25, 0x64, 0x5d, 0x20, 0x3d, 0x20, 0x25, 0x64
        /*0010*/ 	.byte	0x0a, 0x00
.L_0:


//--------------------- .nv.shared.reserved.0     --------------------------
	.section	.nv.shared.reserved.0,"aw",@nobits
	.weak		__nv_reservedSMEM_offset_0_alias
	.size		__nv_reservedSMEM_offset_0_alias, 0, 64
	.other		__nv_reservedSMEM_offset_0_alias,@"STO_CUDA_RESERVED_SHARED STV_DEFAULT"
__nv_reservedSMEM_offset_0_alias:
	.zero		0
	.zero		64


//--------------------- .nv.constant0._Z4dataPi   --------------------------
	.section	.nv.constant0._Z4dataPi,"a",@progbits
	.sectionflags	@""
	.align	4
.nv.constant0._Z4dataPi:
	.zero		904


//--------------------- SYMBOLS --------------------------

	.type		.nv.reservedSmem.offset0,@object
	.size		.nv.reservedSmem.offset0,0x4
	.type		vprintf,@function
